	.headerflags	@"EF_CUDA_TEXMODE_UNIFIED EF_CUDA_64BIT_ADDRESS EF_CUDA_ACCELERATORS EF_CUDA_SM90 EF_CUDA_VIRTUAL_SM(EF_CUDA_SM90)"
	.elftype	@"ET_EXEC"


//--------------------- .nv.info                  --------------------------
	.section	.nv.info,"",@"SHT_CUDA_INFO"
	.align	4


	//----- nvinfo : EIATTR_REGCOUNT
	.align		4
        /*0000*/ 	.byte	0x04, 0x2f
        /*0002*/ 	.short	(.L_3 - .L_2)
	.align		4
.L_2:
        /*0004*/ 	.word	index@(triton_per_fused_add_convolution_div_mean_mul_pow_sqrt_sub_5)
        /*0008*/ 	.word	0x00000020


	//----- nvinfo : EIATTR_MIN_STACK_SIZE
	.align		4
.L_3:
        /*000c*/ 	.byte	0x04, 0x12
        /*000e*/ 	.short	(.L_5 - .L_4)
	.align		4
.L_4:
        /*0010*/ 	.word	index@(triton_per_fused_add_convolution_div_mean_mul_pow_sqrt_sub_5)
        /*0014*/ 	.word	0x00000000


	//----- nvinfo : EIATTR_FRAME_SIZE
	.align		4
.L_5:
        /*0018*/ 	.byte	0x04, 0x11
        /*001a*/ 	.short	(.L_7 - .L_6)
	.align		4
.L_6:
        /*001c*/ 	.word	index@(triton_per_fused_add_convolution_div_mean_mul_pow_sqrt_sub_5)
        /*0020*/ 	.word	0x00000000


	//----- nvinfo : EIATTR_MIN_STACK_SIZE
	.align		4
.L_7:
        /*0024*/ 	.byte	0x04, 0x12
        /*0026*/ 	.short	(.L_9 - .L_8)
	.align		4
.L_8:
        /*0028*/ 	.word	index@(triton_per_fused_add_convolution_div_mean_mul_pow_sqrt_sub_5)
        /*002c*/ 	.word	0x00000000
.L_9:


//--------------------- .nv.info.triton_per_fused_add_convolution_div_mean_mul_pow_sqrt_sub_5 --------------------------
	.section	.nv.info.triton_per_fused_add_convolution_div_mean_mul_pow_sqrt_sub_5,"",@"SHT_CUDA_INFO"
	.sectionflags	@""
	.align	4


	//----- nvinfo : EIATTR_CUDA_API_VERSION
	.align		4
        /*0000*/ 	.byte	0x04, 0x37
        /*0002*/ 	.short	(.L_11 - .L_10)
.L_10:
        /*0004*/ 	.word	0x0000007c


	//----- nvinfo : EIATTR_KPARAM_INFO
	.align		4
.L_11:
        /*0008*/ 	.byte	0x04, 0x17
        /*000a*/ 	.short	(.L_13 - .L_12)
.L_12:
        /*000c*/ 	.word	0x00000000
        /*0010*/ 	.short	0x0008
        /*0012*/ 	.short	0x003c
        /*0014*/ 	.byte	0x00, 0xf0, 0x11, 0x00


	//----- nvinfo : EIATTR_KPARAM_INFO
	.align		4
.L_13:
        /*0018*/ 	.byte	0x04, 0x17
        /*001a*/ 	.short	(.L_15 - .L_14)
.L_14:
        /*001c*/ 	.word	0x00000000
        /*0020*/ 	.short	0x0007
        /*0022*/ 	.short	0x0038
        /*0024*/ 	.byte	0x00, 0xf0, 0x11, 0x00


	//----- nvinfo : EIATTR_KPARAM_INFO
	.align		4
.L_15:
        /*0028*/ 	.byte	0x04, 0x17
        /*002a*/ 	.short	(.L_17 - .L_16)
.L_16:
        /*002c*/ 	.word	0x00000000
        /*0030*/ 	.short	0x0006
        /*0032*/ 	.short	0x0030
        /*0034*/ 	.byte	0x00, 0xf4, 0x21, 0x00


	//----- nvinfo : EIATTR_KPARAM_INFO
	.align		4
.L_17:
        /*0038*/ 	.byte	0x04, 0x17
        /*003a*/ 	.short	(.L_19 - .L_18)
.L_18:
        /*003c*/ 	.word	0x00000000
        /*0040*/ 	.short	0x0005
        /*0042*/ 	.short	0x0028
        /*0044*/ 	.byte	0x00, 0xf4, 0x21, 0x00


	//----- nvinfo : EIATTR_KPARAM_INFO
	.align		4
.L_19:
        /*0048*/ 	.byte	0x04, 0x17
        /*004a*/ 	.short	(.L_21 - .L_20)
.L_20:
        /*004c*/ 	.word	0x00000000
        /*0050*/ 	.short	0x0004
        /*0052*/ 	.short	0x0020
        /*0054*/ 	.byte	0x00, 0xf4, 0x21, 0x00


	//----- nvinfo : EIATTR_KPARAM_INFO
	.align		4
.L_21:
        /*0058*/ 	.byte	0x04, 0x17
        /*005a*/ 	.short	(.L_23 - .L_22)
.L_22:
        /*005c*/ 	.word	0x00000000
        /*0060*/ 	.short	0x0003
        /*0062*/ 	.short	0x0018
        /*0064*/ 	.byte	0x00, 0xf4, 0x21, 0x00


	//----- nvinfo : EIATTR_KPARAM_INFO
	.align		4
.L_23:
        /*0068*/ 	.byte	0x04, 0x17
        /*006a*/ 	.short	(.L_25 - .L_24)
.L_24:
        /*006c*/ 	.word	0x00000000
        /*0070*/ 	.short	0x0002
        /*0072*/ 	.short	0x0010
        /*0074*/ 	.byte	0x00, 0xf4, 0x21, 0x00


	//----- nvinfo : EIATTR_KPARAM_INFO
	.align		4
.L_25:
        /*0078*/ 	.byte	0x04, 0x17
        /*007a*/ 	.short	(.L_27 - .L_26)
.L_26:
        /*007c*/ 	.word	0x00000000
        /*0080*/ 	.short	0x0001
        /*0082*/ 	.short	0x0008
        /*0084*/ 	.byte	0x00, 0xf4, 0x21, 0x00


	//----- nvinfo : EIATTR_KPARAM_INFO
	.align		4
.L_27:
        /*0088*/ 	.byte	0x04, 0x17
        /*008a*/ 	.short	(.L_29 - .L_28)
.L_28:
        /*008c*/ 	.word	0x00000000
        /*0090*/ 	.short	0x0000
        /*0092*/ 	.short	0x0000
        /*0094*/ 	.byte	0x00, 0xf4, 0x21, 0x00


	//----- nvinfo : EIATTR_SPARSE_MMA_MASK
	.align		4
.L_29:
        /*0098*/ 	.byte	0x03, 0x50
        /*009a*/ 	.short	0x0000


	//----- nvinfo : EIATTR_MAXREG_COUNT
	.align		4
        /*009c*/ 	.byte	0x03, 0x1b
        /*009e*/ 	.short	0x00ff


	//----- nvinfo : EIATTR_COOP_GROUP_MASK_REGIDS
	.align		4
        /*00a0*/ 	.byte	0x04, 0x29
        /*00a2*/ 	.short	(.L_31 - .L_30)


	//   ....[0]....
.L_30:
        /*00a4*/ 	.word	0xffffffff


	//   ....[1]....
        /*00a8*/ 	.word	0xffffffff


	//   ....[2]....
        /*00ac*/ 	.word	0xffffffff


	//   ....[3]....
        /*00b0*/ 	.word	0xffffffff


	//   ....[4]....
        /*00b4*/ 	.word	0xffffffff


	//   ....[5]....
        /*00b8*/ 	.word	0xffffffff


	//   ....[6]....
        /*00bc*/ 	.word	0xffffffff


	//   ....[7]....
        /*00c0*/ 	.word	0xffffffff


	//   ....[8]....
        /*00c4*/ 	.word	0xffffffff


	//   ....[9]....
        /*00c8*/ 	.word	0xffffffff


	//----- nvinfo : EIATTR_COOP_GROUP_INSTR_OFFSETS
	.align		4
.L_31:
        /*00cc*/ 	.byte	0x04, 0x28
        /*00ce*/ 	.short	(.L_33 - .L_32)


	//   ....[0]....
.L_32:
        /*00d0*/ 	.word	0x000002d0


	//   ....[1]....
        /*00d4*/ 	.word	0x000002f0


	//   ....[2]....
        /*00d8*/ 	.word	0x00000320


	//   ....[3]....
        /*00dc*/ 	.word	0x00000370


	//   ....[4]....
        /*00e0*/ 	.word	0x00000390


	//   ....[5]....
        /*00e4*/ 	.word	0x00000440


	//   ....[6]....
        /*00e8*/ 	.word	0x00000460


	//   ....[7]....
        /*00ec*/ 	.word	0x00000490


	//   ....[8]....
        /*00f0*/ 	.word	0x000004d0


	//   ....[9]....
        /*00f4*/ 	.word	0x00000540


	//----- nvinfo : EIATTR_EXIT_INSTR_OFFSETS
	.align		4
.L_33:
        /*00f8*/ 	.byte	0x04, 0x1c
        /*00fa*/ 	.short	(.L_35 - .L_34)


	//   ....[0]....
.L_34:
        /*00fc*/ 	.word	0x000008c0


	//   ....[1]....
        /*0100*/ 	.word	0x000008e0


	//----- nvinfo : EIATTR_REQNTID
	.align		4
.L_35:
        /*0104*/ 	.byte	0x04, 0x10
        /*0106*/ 	.short	(.L_37 - .L_36)
.L_36:
        /*0108*/ 	.word	0x00000100
        /*010c*/ 	.word	0x00000001
        /*0110*/ 	.word	0x00000001


	//----- nvinfo : EIATTR_CBANK_PARAM_SIZE
	.align		4
.L_37:
        /*0114*/ 	.byte	0x03, 0x19
        /*0116*/ 	.short	0x0040


	//----- nvinfo : EIATTR_PARAM_CBANK
	.align		4
        /*0118*/ 	.byte	0x04, 0x0a
        /*011a*/ 	.short	(.L_39 - .L_38)
	.align		4
.L_38:
        /*011c*/ 	.word	index@(.nv.constant0.triton_per_fused_add_convolution_div_mean_mul_pow_sqrt_sub_5)
        /*0120*/ 	.short	0x0210
        /*0122*/ 	.short	0x0040


	//----- nvinfo : EIATTR_SW_WAR
	.align		4
.L_39:
        /*0124*/ 	.byte	0x04, 0x36
        /*0126*/ 	.short	(.L_41 - .L_40)
.L_40:
        /*0128*/ 	.word	0x00000008
.L_41:


//--------------------- .nv.callgraph             --------------------------
	.section	.nv.callgraph,"",@"SHT_CUDA_CALLGRAPH"
	.align	4
	.sectionentsize	8
	.align		4
        /*0000*/ 	.word	0x00000000
	.align		4
        /*0004*/ 	.word	0xffffffff
	.align		4
        /*0008*/ 	.word	0x00000000
	.align		4
        /*000c*/ 	.word	0xfffffffe
	.align		4
        /*0010*/ 	.word	0x00000000
	.align		4
        /*0014*/ 	.word	0xfffffffd
	.align		4
        /*0018*/ 	.word	0x00000000
	.align		4
        /*001c*/ 	.word	0xfffffffc


//--------------------- .nv.constant4             --------------------------
	.section	.nv.constant4,"a",@progbits
	.align	8
	.align		8
.nv.constant4:
        /*0000*/ 	.dword	_$_str
	.align		8
        /*0008*/ 	.dword	_$_str_$_2


//--------------------- .text.triton_per_fused_add_convolution_div_mean_mul_pow_sqrt_sub_5 --------------------------
	.section	.text.triton_per_fused_add_convolution_div_mean_mul_pow_sqrt_sub_5,"ax",@progbits
	.sectionflags	@"SHF_BARRIERS=1"
	.align	128
        .global         triton_per_fused_add_convolution_div_mean_mul_pow_sqrt_sub_5
        .type           triton_per_fused_add_convolution_div_mean_mul_pow_sqrt_sub_5,@function
        .size           triton_per_fused_add_convolution_div_mean_mul_pow_sqrt_sub_5,(.L_x_1 - triton_per_fused_add_convolution_div_mean_mul_pow_sqrt_sub_5)
        .other          triton_per_fused_add_convolution_div_mean_mul_pow_sqrt_sub_5,@"STO_CUDA_ENTRY STV_DEFAULT"
triton_per_fused_add_convolution_div_mean_mul_pow_sqrt_sub_5:
.text.triton_per_fused_add_convolution_div_mean_mul_pow_sqrt_sub_5:
[----:B------:R-:W0:Y:S01]  /*0000*/  LDC R1, c[0x0][0x28] ;  /* 0x00000a00ff017b82 */ /* 0x000e220000000800 */
[----:B------:R-:W1:Y:S07]  /*0010*/  S2R R17, SR_TID.X ;  /* 0x0000000000117919 */ /* 0x000e6e0000002100 */
[----:B------:R-:W2:Y:S01]  /*0020*/  LDC.64 R14, c[0x0][0x228] ;  /* 0x00008a00ff0e7b82 */ /* 0x000ea20000000a00 */
[----:B------:R-:W-:Y:S02]  /*0030*/  CS2R R4, SRZ ;  /* 0x0000000000047805 */ /* 0x000fe4000001ff00 */
[----:B------:R-:W-:Y:S01]  /*0040*/  CS2R R6, SRZ ;  /* 0x0000000000067805 */ /* 0x000fe2000001ff00 */
[----:B------:R-:W3:Y:S01]  /*0050*/  S2R R16, SR_CTAID.X ;  /* 0x0000000000107919 */ /* 0x000ee20000002500 */
[----:B------:R-:W-:Y:S01]  /*0060*/  CS2R R8, SRZ ;  /* 0x0000000000087805 */ /* 0x000fe2000001ff00 */
[----:B------:R-:W-:-:S02]  /*0070*/  ULDC.64 UR6, c[0x0][0x208] ;  /* 0x0000820000067ab9 */ /* 0x000fc40000000a00 */
[----:B------:R-:W4:Y:S08]  /*0080*/  LDC.64 R2, c[0x0][0x210] ;  /* 0x00008400ff027b82 */ /* 0x000f300000000a00 */
[----:B------:R-:W5:Y:S01]  /*0090*/  LDC.64 R20, c[0x0][0x230] ;  /* 0x00008c00ff147b82 */ /* 0x000f620000000a00 */
[----:B-1----:R-:W-:Y:S02]  /*00a0*/  SHF.L.U32 R12, R17, 0x2, RZ ;  /* 0x00000002110c7819 */ /* 0x002fe400000006ff */
[----:B------:R-:W-:-:S02]  /*00b0*/  SHF.R.U32.HI R19, RZ, 0x5, R17 ;  /* 0x00000005ff137819 */ /* 0x000fc40000011611 */
[----:B---3--:R-:W-:Y:S02]  /*00c0*/  SHF.L.U32 R16, R16, 0x3, RZ ;  /* 0x0000000310107819 */ /* 0x008fe400000006ff */
[----:B------:R-:W-:Y:S02]  /*00d0*/  LOP3.LUT R12, R12, 0x7c, RZ, 0xc0, !PT ;  /* 0x0000007c0c0c7812 */ /* 0x000fe400078ec0ff */
[----:B------:R-:W-:Y:S02]  /*00e0*/  SGXT.U32 R19, R19, 0x3 ;  /* 0x000000031313781a */ /* 0x000fe40000000000 */
[C---:B------:R-:W-:Y:S01]  /*00f0*/  ISETP.GE.U32.AND P2, PT, R12.reuse, 0x60, PT ;  /* 0x000000600c00780c */ /* 0x040fe20003f46070 */
[----:B--2---:R-:W-:Y:S01]  /*0100*/  IMAD.WIDE.U32 R14, R12, 0x4, R14 ;  /* 0x000000040c0e7825 */ /* 0x004fe200078e000e */
[----:B------:R-:W-:-:S04]  /*0110*/  LOP3.LUT R11, R16, R19, RZ, 0xfc, !PT ;  /* 0x00000013100b7212 */ /* 0x000fc800078efcff */
[C---:B------:R-:W-:Y:S01]  /*0120*/  ISETP.LT.AND P1, PT, R11.reuse, 0x400, !P2 ;  /* 0x000004000b00780c */ /* 0x040fe20005721270 */
[----:B------:R-:W-:Y:S01]  /*0130*/  IMAD R0, R11, 0x60, R12 ;  /* 0x000000600b007824 */ /* 0x000fe200078e020c */
[----:B------:R-:W-:-:S03]  /*0140*/  CS2R R10, SRZ ;  /* 0x00000000000a7805 */ /* 0x000fc6000001ff00 */
[----:B----4-:R-:W-:Y:S02]  /*0150*/  IMAD.WIDE R2, R0, 0x4, R2 ;  /* 0x0000000400027825 */ /* 0x010fe400078e0202 */
[----:B------:R1:W2:Y:S06]  /*0160*/  @!P2 LDG.E.EL.128 R4, desc[UR6][R14.64] ;  /* 0x000000060e04a981 */ /* 0x0002ac000c2e1d00 */
[----:B------:R-:W3:Y:S01]  /*0170*/  @P1 LDG.E.128 R8, desc[UR6][R2.64] ;  /* 0x0000000602081981 */ /* 0x000ee2000c1e1d00 */
[C---:B-----5:R-:W-:Y:S01]  /*0180*/  IMAD.WIDE.U32 R20, R12.reuse, 0x4, R20 ;  /* 0x000000040c147825 */ /* 0x060fe200078e0014 */
[----:B-1----:R-:W1:Y:S03]  /*0190*/  LDC.64 R14, c[0x0][0x238] ;  /* 0x00008e00ff0e7b82 */ /* 0x002e660000000a00 */
[----:B-1----:R-:W-:Y:S01]  /*01a0*/  IMAD.WIDE.U32 R28, R12, 0x4, R14 ;  /* 0x000000040c1c7825 */ /* 0x002fe200078e000e */
[----:B------:R-:W-:-:S02]  /*01b0*/  CS2R R14, SRZ ;  /* 0x00000000000e7805 */ /* 0x000fc4000001ff00 */
[----:B--2---:R-:W-:Y:S02]  /*01c0*/  SEL R13, R4, RZ, !P2 ;  /* 0x000000ff040d7207 */ /* 0x004fe40005000000 */
[----:B------:R-:W-:Y:S02]  /*01d0*/  SEL R18, R5, RZ, !P2 ;  /* 0x000000ff05127207 */ /* 0x000fe40005000000 */
[----:B---3--:R-:W-:Y:S02]  /*01e0*/  SEL R5, R9, RZ, P1 ;  /* 0x000000ff09057207 */ /* 0x008fe40000800000 */
[----:B------:R-:W-:Y:S02]  /*01f0*/  SEL R4, R8, RZ, P1 ;  /* 0x000000ff08047207 */ /* 0x000fe40000800000 */
[----:B------:R-:W-:Y:S01]  /*0200*/  SEL R9, R6, RZ, !P2 ;  /* 0x000000ff06097207 */ /* 0x000fe20005000000 */
[----:B------:R-:W-:Y:S01]  /*0210*/  FADD R5, R5, R18 ;  /* 0x0000001205057221 */ /* 0x000fe20000000000 */
[----:B------:R-:W-:Y:S01]  /*0220*/  SEL R6, R10, RZ, P1 ;  /* 0x000000ff0a067207 */ /* 0x000fe20000800000 */
[----:B------:R-:W-:Y:S01]  /*0230*/  FADD R4, R4, R13 ;  /* 0x0000000d04047221 */ /* 0x000fe20000000000 */
[----:B------:R-:W-:-:S02]  /*0240*/  SEL R8, R7, RZ, !P2 ;  /* 0x000000ff07087207 */ /* 0x000fc40005000000 */
[----:B------:R-:W-:Y:S01]  /*0250*/  SEL R7, R11, RZ, P1 ;  /* 0x000000ff0b077207 */ /* 0x000fe20000800000 */
[----:B------:R-:W-:Y:S01]  /*0260*/  FADD R6, R6, R9 ;  /* 0x0000000906067221 */ /* 0x000fe20000000000 */
[----:B------:R-:W-:Y:S01]  /*0270*/  FADD R9, R5, R4 ;  /* 0x0000000405097221 */ /* 0x000fe20000000000 */
[----:B------:R-:W-:Y:S02]  /*0280*/  CS2R R10, SRZ ;  /* 0x00000000000a7805 */ /* 0x000fe4000001ff00 */
[----:B------:R-:W-:Y:S01]  /*0290*/  FADD R7, R7, R8 ;  /* 0x0000000807077221 */ /* 0x000fe20000000000 */
[----:B------:R-:W-:-:S04]  /*02a0*/  FADD R8, R6, R9 ;  /* 0x0000000906087221 */ /* 0x000fc80000000000 */
[----:B------:R-:W-:-:S05]  /*02b0*/  FADD R8, R7, R8 ;  /* 0x0000000807087221 */ /* 0x000fca0000000000 */
[----:B------:R-:W-:-:S05]  /*02c0*/  FSEL R13, R8, RZ, P1 ;  /* 0x000000ff080d7208 */ /* 0x000fca0000800000 */
[----:B------:R-:W1:Y:S02]  /*02d0*/  SHFL.BFLY PT, R8, R13, 0x10, 0x1f ;  /* 0x0e001f000d087f89 */ /* 0x000e6400000e0000 */
[----:B-1----:R-:W-:-:S05]  /*02e0*/  FADD R18, R13, R8 ;  /* 0x000000080d127221 */ /* 0x002fca0000000000 */
[----:B------:R-:W1:Y:S02]  /*02f0*/  SHFL.BFLY PT, R9, R18, 0x8, 0x1f ;  /* 0x0d001f0012097f89 */ /* 0x000e6400000e0000 */
[----:B-1----:R-:W-:Y:S01]  /*0300*/  FADD R22, R18, R9 ;  /* 0x0000000912167221 */ /* 0x002fe20000000000 */
[----:B------:R-:W-:-:S04]  /*0310*/  CS2R R8, SRZ ;  /* 0x0000000000087805 */ /* 0x000fc8000001ff00 */
[----:B------:R-:W1:Y:S04]  /*0320*/  SHFL.BFLY PT, R23, R22, 0x4, 0x1f ;  /* 0x0c801f0016177f89 */ /* 0x000e6800000e0000 */
[----:B------:R2:W3:Y:S01]  /*0330*/  @!P2 LDG.E.EL.128 R8, desc[UR6][R20.64] ;  /* 0x000000061408a981 */ /* 0x0004e2000c2e1d00 */
[----:B------:R-:W-:-:S06]  /*0340*/  CS2R R12, SRZ ;  /* 0x00000000000c7805 */ /* 0x000fcc000001ff00 */
[----:B------:R4:W5:Y:S01]  /*0350*/  @!P2 LDG.E.EL.128 R12, desc[UR6][R28.64] ;  /* 0x000000061c0ca981 */ /* 0x000962000c2e1d00 */
[----:B-1----:R-:W-:-:S05]  /*0360*/  FADD R22, R22, R23 ;  /* 0x0000001716167221 */ /* 0x002fca0000000000 */
[----:B------:R-:W1:Y:S02]  /*0370*/  SHFL.BFLY PT, R23, R22, 0x2, 0x1f ;  /* 0x0c401f0016177f89 */ /* 0x000e6400000e0000 */
[----:B-1----:R-:W-:-:S05]  /*0380*/  FADD R27, R22, R23 ;  /* 0x00000017161b7221 */ /* 0x002fca0000000000 */
[----:B------:R-:W1:Y:S02]  /*0390*/  SHFL.BFLY PT, R18, R27, 0x1, 0x1f ;  /* 0x0c201f001b127f89 */ /* 0x000e6400000e0000 */
[----:B-1----:R-:W-:-:S04]  /*03a0*/  FADD R18, R27, R18 ;  /* 0x000000121b127221 */ /* 0x002fc80000000000 */
[C---:B------:R-:W-:Y:S01]  /*03b0*/  FFMA R25, R18.reuse, -0.010416666977107524872, R5 ;  /* 0xbc2aaaab12197823 */ /* 0x040fe20000000005 */
[----:B------:R-:W-:-:S03]  /*03c0*/  FFMA R26, R18, -0.010416666977107524872, R4 ;  /* 0xbc2aaaab121a7823 */ /* 0x000fc60000000004 */
[----:B--2---:R-:W-:Y:S01]  /*03d0*/  FMUL R21, R25, R25 ;  /* 0x0000001919157220 */ /* 0x004fe20000400000 */
[----:B------:R-:W-:-:S03]  /*03e0*/  FFMA R24, R18, -0.010416666977107524872, R6 ;  /* 0xbc2aaaab12187823 */ /* 0x000fc60000000006 */
[----:B------:R-:W-:Y:S01]  /*03f0*/  FFMA R21, R26, R26, R21 ;  /* 0x0000001a1a157223 */ /* 0x000fe20000000015 */
[----:B------:R-:W-:-:S03]  /*0400*/  FFMA R23, R18, -0.010416666977107524872, R7 ;  /* 0xbc2aaaab12177823 */ /* 0x000fc60000000007 */
[----:B------:R-:W-:-:S04]  /*0410*/  FFMA R20, R24, R24, R21 ;  /* 0x0000001818147223 */ /* 0x000fc80000000015 */
[----:B------:R-:W-:-:S05]  /*0420*/  FFMA R20, R23, R23, R20 ;  /* 0x0000001717147223 */ /* 0x000fca0000000014 */
[----:B------:R-:W-:-:S05]  /*0430*/  FSEL R20, R20, RZ, P1 ;  /* 0x000000ff14147208 */ /* 0x000fca0000800000 */
[----:B------:R-:W1:Y:S02]  /*0440*/  SHFL.BFLY PT, R21, R20, 0x10, 0x1f ;  /* 0x0e001f0014157f89 */ /* 0x000e6400000e0000 */
[----:B-1----:R-:W-:-:S05]  /*0450*/  FADD R21, R20, R21 ;  /* 0x0000001514157221 */ /* 0x002fca0000000000 */
[----:B------:R-:W1:Y:S01]  /*0460*/  SHFL.BFLY PT, R22, R21, 0x8, 0x1f ;  /* 0x0d001f0015167f89 */ /* 0x000e6200000e0000 */
[----:B------:R-:W2:Y:S01]  /*0470*/  S2UR UR5, SR_CgaCtaId ;  /* 0x00000000000579c3 */ /* 0x000ea20000008800 */
[----:B-1----:R-:W-:-:S05]  /*0480*/  FADD R22, R21, R22 ;  /* 0x0000001615167221 */ /* 0x002fca0000000000 */
[----:B------:R-:W1:Y:S01]  /*0490*/  SHFL.BFLY PT, R27, R22, 0x4, 0x1f ;  /* 0x0c801f00161b7f89 */ /* 0x000e6200000e0000 */
[----:B------:R-:W-:Y:S02]  /*04a0*/  UMOV UR4, 0x400 ;  /* 0x0000040000047882 */ /* 0x000fe40000000000 */
[----:B--2---:R-:W-:Y:S01]  /*04b0*/  UPRMT UR4, UR5, 0x654, UR4 ;  /* 0x0000065405047896 */ /* 0x004fe20008000004 */
[----:B-1----:R-:W-:-:S05]  /*04c0*/  FADD R27, R22, R27 ;  /* 0x0000001b161b7221 */ /* 0x002fca0000000000 */
[----:B----4-:R-:W1:Y:S01]  /*04d0*/  SHFL.BFLY PT, R28, R27, 0x2, 0x1f ;  /* 0x0c401f001b1c7f89 */ /* 0x010e6200000e0000 */
[----:B------:R-:W-:-:S05]  /*04e0*/  LEA R19, R19, UR4, 0x2 ;  /* 0x0000000413137c11 */ /* 0x000fca000f8e10ff */
[----:B------:R-:W-:Y:S01]  /*04f0*/  STS [R19], R18 ;  /* 0x0000001213007388 */ /* 0x000fe20000000800 */
[----:B------:R-:W-:-:S04]  /*0500*/  LOP3.LUT R29, R17, 0x7, RZ, 0xc0, !PT ;  /* 0x00000007111d7812 */ /* 0x000fc800078ec0ff */
[----:B------:R-:W-:Y:S01]  /*0510*/  LEA R29, R29, UR4, 0x2 ;  /* 0x000000041d1d7c11 */ /* 0x000fe2000f8e10ff */
[----:B------:R-:W-:Y:S01]  /*0520*/  BAR.SYNC.DEFER_BLOCKING 0x0 ;  /* 0x0000000000007b1d */ /* 0x000fe20000010000 */
[----:B-1----:R-:W-:-:S05]  /*0530*/  FADD R28, R27, R28 ;  /* 0x0000001c1b1c7221 */ /* 0x002fca0000000000 */
[----:B------:R-:W1:Y:S04]  /*0540*/  SHFL.BFLY PT, R21, R28, 0x1, 0x1f ;  /* 0x0c201f001c157f89 */ /* 0x000e6800000e0000 */
[----:B------:R-:W2:Y:S01]  /*0550*/  LDS R22, [R29] ;  /* 0x000000001d167984 */ /* 0x000ea20000000800 */
[----:B------:R-:W-:Y:S01]  /*0560*/  BAR.SYNC.DEFER_BLOCKING 0x0 ;  /* 0x0000000000007b1d */ /* 0x000fe20000010000 */
[----:B-1----:R-:W-:Y:S01]  /*0570*/  FADD R21, R28, R21 ;  /* 0x000000151c157221 */ /* 0x002fe20000000000 */
[----:B------:R-:W-:-:S10]  /*0580*/  HFMA2.MMA R28, -RZ, RZ, 1.041015625, -0.052093505859375 ;  /* 0x3c2aaaabff1c7435 */ /* 0x000fd400000001ff */
[----:B------:R-:W-:Y:S01]  /*0590*/  FFMA R27, R21, R28, 9.9999999747524270788e-07 ;  /* 0x358637bd151b7423 */ /* 0x000fe2000000001c */
[----:B------:R1:W-:Y:S03]  /*05a0*/  STS [R19], R21 ;  /* 0x0000001513007388 */ /* 0x0003e60000000800 */
[----:B------:R-:W4:Y:S01]  /*05b0*/  MUFU.SQRT R20, R27 ;  /* 0x0000001b00147308 */ /* 0x000f220000002000 */
[----:B------:R-:W-:Y:S08]  /*05c0*/  BAR.SYNC.DEFER_BLOCKING 0x0 ;  /* 0x0000000000007b1d */ /* 0x000ff00000010000 */
[----:B-1----:R-:W1:Y:S01]  /*05d0*/  LDC.64 R18, c[0x0][0x218] ;  /* 0x00008600ff127b82 */ /* 0x002e620000000a00 */
[----:B----4-:R-:W-:-:S02]  /*05e0*/  FSETP.GT.AND P3, PT, R20, 8.50705917302346158658e+37, PT ;  /* 0x7e8000001400780b */ /* 0x010fc40003f64000 */
[C---:B------:R-:W-:Y:S01]  /*05f0*/  FSETP.GEU.AND P4, PT, R20.reuse, 1.175494350822287508e-38, PT ;  /* 0x008000001400780b */ /* 0x040fe20003f8e000 */
[----:B------:R-:W4:Y:S10]  /*0600*/  LDS R29, [R29] ;  /* 0x000000001d1d7984 */ /* 0x000f340000000800 */
[----:B------:R-:W-:Y:S01]  /*0610*/  @P3 FMUL R20, R20, 0.25 ;  /* 0x3e80000014143820 */ /* 0x000fe20000400000 */
[----:B------:R2:W-:Y:S03]  /*0620*/  @P1 STG.E.128 desc[UR6][R2.64], R4 ;  /* 0x0000000402001986 */ /* 0x0005e6000c101d06 */
[----:B------:R-:W-:Y:S01]  /*0630*/  @!P4 FMUL R20, R20, 16777216 ;  /* 0x4b8000001414c820 */ /* 0x000fe20000400000 */
[----:B------:R-:W-:-:S02]  /*0640*/  LOP3.LUT P0, RZ, R17, 0xf8, RZ, 0xc0, !PT ;  /* 0x000000f811ff7812 */ /* 0x000fc4000780c0ff */
[----:B------:R-:W-:Y:S01]  /*0650*/  LOP3.LUT R27, R16, 0x7, R17, 0xf8, !PT ;  /* 0x00000007101b7812 */ /* 0x000fe200078ef811 */
[----:B------:R-:W-:Y:S01]  /*0660*/  @P3 FMUL R26, R26, 0.25 ;  /* 0x3e8000001a1a3820 */ /* 0x000fe20000400000 */
[----:B------:R-:W-:Y:S01]  /*0670*/  @P3 FMUL R25, R25, 0.25 ;  /* 0x3e80000019193820 */ /* 0x000fe20000400000 */
[----:B------:R-:W-:Y:S01]  /*0680*/  @P3 FMUL R24, R24, 0.25 ;  /* 0x3e80000018183820 */ /* 0x000fe20000400000 */
[----:B------:R-:W-:Y:S01]  /*0690*/  @P3 FMUL R23, R23, 0.25 ;  /* 0x3e80000017173820 */ /* 0x000fe20000400000 */
[----:B0-2---:R-:W0:Y:S01]  /*06a0*/  MUFU.RCP R2, R20 ;  /* 0x0000001400027308 */ /* 0x005e220000001000 */
[----:B------:R-:W-:Y:S01]  /*06b0*/  ISETP.LT.AND P0, PT, R27, 0x400, !P0 ;  /* 0x000004001b00780c */ /* 0x000fe20004701270 */
[----:B------:R-:W-:Y:S01]  /*06c0*/  @!P4 FMUL R26, R26, 16777216 ;  /* 0x4b8000001a1ac820 */ /* 0x000fe20000400000 */
[----:B------:R-:W-:Y:S01]  /*06d0*/  @!P4 FMUL R25, R25, 16777216 ;  /* 0x4b8000001919c820 */ /* 0x000fe20000400000 */
[----:B------:R-:W-:Y:S01]  /*06e0*/  @!P4 FMUL R24, R24, 16777216 ;  /* 0x4b8000001818c820 */ /* 0x000fe20000400000 */
[----:B------:R-:W-:Y:S01]  /*06f0*/  @!P4 FMUL R23, R23, 16777216 ;  /* 0x4b8000001717c820 */ /* 0x000fe20000400000 */
[----:B-1----:R-:W-:Y:S01]  /*0700*/  IMAD.WIDE R18, R27, 0x4, R18 ;  /* 0x000000041b127825 */ /* 0x002fe200078e0212 */
[----:B------:R-:W1:Y:S03]  /*0710*/  LDC.64 R16, c[0x0][0x240] ;  /* 0x00009000ff107b82 */ /* 0x000e660000000a00 */
[C---:B0-----:R-:W-:Y:S01]  /*0720*/  FMUL R26, R2.reuse, R26 ;  /* 0x0000001a021a7220 */ /* 0x041fe20000400000 */
[C---:B------:R-:W-:Y:S01]  /*0730*/  FMUL R25, R2.reuse, R25 ;  /* 0x0000001902197220 */ /* 0x040fe20000400000 */
[C---:B------:R-:W-:Y:S01]  /*0740*/  FMUL R24, R2.reuse, R24 ;  /* 0x0000001802187220 */ /* 0x040fe20000400000 */
[----:B------:R-:W-:Y:S01]  /*0750*/  FMUL R23, R2, R23 ;  /* 0x0000001702177220 */ /* 0x000fe20000400000 */
[----:B---3--:R-:W-:Y:S01]  /*0760*/  SEL R2, R9, RZ, !P2 ;  /* 0x000000ff09027207 */ /* 0x008fe20005000000 */
[----:B------:R-:W-:Y:S01]  /*0770*/  FMUL R9, R22, 0.010416666977107524872 ;  /* 0x3c2aaaab16097820 */ /* 0x000fe20000400000 */
[----:B------:R-:W-:Y:S08]  /*0780*/  BAR.SYNC.DEFER_BLOCKING 0x0 ;  /* 0x0000000000007b1d */ /* 0x000ff00000010000 */
[----:B------:R-:W0:Y:S01]  /*0790*/  LDC.64 R20, c[0x0][0x220] ;  /* 0x00008800ff147b82 */ /* 0x000e220000000a00 */
[----:B----4-:R-:W-:-:S04]  /*07a0*/  FFMA R29, R29, R28, 9.9999999747524270788e-07 ;  /* 0x358637bd1d1d7423 */ /* 0x010fc8000000001c */
[----:B------:R-:W2:Y:S01]  /*07b0*/  MUFU.SQRT R3, R29 ;  /* 0x0000001d00037308 */ /* 0x000ea20000002000 */
[----:B------:R3:W-:Y:S01]  /*07c0*/  @P0 STG.E desc[UR6][R18.64], R9 ;  /* 0x0000000912000986 */ /* 0x0007e2000c101906 */
[----:B------:R-:W-:Y:S02]  /*07d0*/  SEL R5, R8, RZ, !P2 ;  /* 0x000000ff08057207 */ /* 0x000fe40005000000 */
[----:B------:R-:W-:Y:S01]  /*07e0*/  SEL R7, R10, RZ, !P2 ;  /* 0x000000ff0a077207 */ /* 0x000fe20005000000 */
[----:B0-----:R-:W-:Y:S01]  /*07f0*/  IMAD.WIDE R20, R27, 0x4, R20 ;  /* 0x000000041b147825 */ /* 0x001fe200078e0214 */
[----:B------:R-:W-:Y:S01]  /*0800*/  BAR.SYNC.DEFER_BLOCKING 0x0 ;  /* 0x0000000000007b1d */ /* 0x000fe20000010000 */
[----:B-----5:R-:W-:Y:S02]  /*0810*/  SEL R4, R12, RZ, !P2 ;  /* 0x000000ff0c047207 */ /* 0x020fe40005000000 */
[----:B------:R-:W-:Y:S02]  /*0820*/  SEL R6, R14, RZ, !P2 ;  /* 0x000000ff0e067207 */ /* 0x000fe40005000000 */
[----:B------:R-:W-:-:S02]  /*0830*/  SEL R8, R11, RZ, !P2 ;  /* 0x000000ff0b087207 */ /* 0x000fc40005000000 */
[----:B------:R-:W-:Y:S02]  /*0840*/  SEL R13, R13, RZ, !P2 ;  /* 0x000000ff0d0d7207 */ /* 0x000fe40005000000 */
[----:B------:R-:W-:Y:S01]  /*0850*/  SEL R15, R15, RZ, !P2 ;  /* 0x000000ff0f0f7207 */ /* 0x000fe20005000000 */
[----:B------:R-:W-:Y:S01]  /*0860*/  FFMA R4, R5, R26, R4 ;  /* 0x0000001a05047223 */ /* 0x000fe20000000004 */
[----:B------:R-:W-:Y:S01]  /*0870*/  FFMA R6, R7, R24, R6 ;  /* 0x0000001807067223 */ /* 0x000fe20000000006 */
[----:B-1----:R-:W-:-:S04]  /*0880*/  IMAD.WIDE R16, R0, 0x4, R16 ;  /* 0x0000000400107825 */ /* 0x002fc800078e0210 */
[----:B------:R-:W-:Y:S01]  /*0890*/  FFMA R5, R2, R25, R13 ;  /* 0x0000001902057223 */ /* 0x000fe2000000000d */
[----:B------:R-:W-:Y:S01]  /*08a0*/  FFMA R7, R8, R23, R15 ;  /* 0x0000001708077223 */ /* 0x000fe2000000000f */
[----:B--2---:R3:W-:Y:S01]  /*08b0*/  @P0 STG.E desc[UR6][R20.64], R3 ;  /* 0x0000000314000986 */ /* 0x0047e2000c101906 */
[----:B------:R-:W-:Y:S05]  /*08c0*/  @!P1 EXIT ;  /* 0x000000000000994d */ /* 0x000fea0003800000 */
[----:B------:R-:W-:Y:S01]  /*08d0*/  STG.E.128 desc[UR6][R16.64], R4 ;  /* 0x0000000410007986 */ /* 0x000fe2000c101d06 */
[----:B------:R-:W-:Y:S05]  /*08e0*/  EXIT ;  /* 0x000000000000794d */ /* 0x000fea0003800000 */
.L_x_0:
[----:B------:R-:W-:-:S00]  /*08f0*/  BRA `(.L_x_0) ;  /* 0xfffffffc00fc7947 */ /* 0x000fc0000383ffff */
[----:B------:R-:W-:-:S00]  /*0900*/  NOP ;  /* 0x0000000000007918 */ /* 0x000fc00000000000 */
[----:B------:R-:W-:-:S00]  /*0910*/  NOP ;  /* 0x0000000000007918 */ /* 0x000fc00000000000 */
[----:B------:R-:W-:-:S00]  /*0920*/  NOP ;  /* 0x0000000000007918 */ /* 0x000fc00000000000 */
[----:B------:R-:W-:-:S00]  /*0930*/  NOP ;  /* 0x0000000000007918 */ /* 0x000fc00000000000 */
[----:B------:R-:W-:-:S00]  /*0940*/  NOP ;  /* 0x0000000000007918 */ /* 0x000fc00000000000 */
[----:B------:R-:W-:-:S00]  /*0950*/  NOP ;  /* 0x0000000000007918 */ /* 0x000fc00000000000 */
[----:B------:R-:W-:-:S00]  /*0960*/  NOP ;  /* 0x0000000000007918 */ /* 0x000fc00000000000 */
[----:B------:R-:W-:-:S00]  /*0970*/  NOP ;  /* 0x0000000000007918 */ /* 0x000fc00000000000 */
.L_x_1:


//--------------------- .nv.global.init           --------------------------
	.section	.nv.global.init,"aw",@progbits
.nv.global.init:
	.type		_$_str,@object
	.size		_$_str,(_$_str_$_2 - _$_str)
_$_str:
        /*0000*/ 	.byte	0x5f, 0x5f, 0x43, 0x55, 0x44, 0x41, 0x5f, 0x46, 0x54, 0x5a, 0x00
	.type		_$_str_$_2,@object
	.size		_$_str_$_2,(.L_1 - _$_str_$_2)
_$_str_$_2:
        /*000b*/ 	.byte	0x5f, 0x5f, 0x43, 0x55, 0x44, 0x41, 0x5f, 0x50, 0x52, 0x45, 0x43, 0x5f, 0x53, 0x51, 0x52, 0x54
        /*001b*/ 	.byte	0x00
.L_1:


//--------------------- .nv.shared.triton_per_fused_add_convolution_div_mean_mul_pow_sqrt_sub_5 --------------------------
	.section	.nv.shared.triton_per_fused_add_convolution_div_mean_mul_pow_sqrt_sub_5,"aw",@nobits
	.sectionflags	@""
	.align	16
	.zero		1024


//--------------------- .nv.constant0.triton_per_fused_add_convolution_div_mean_mul_pow_sqrt_sub_5 --------------------------
	.section	.nv.constant0.triton_per_fused_add_convolution_div_mean_mul_pow_sqrt_sub_5,"a",@progbits
	.sectionflags	@""
	.align	4
.nv.constant0.triton_per_fused_add_convolution_div_mean_mul_pow_sqrt_sub_5:
	.zero		592
